	.headerflags	@"EF_CUDA_TEXMODE_UNIFIED EF_CUDA_64BIT_ADDRESS EF_CUDA_ACCELERATORS EF_CUDA_SM90 EF_CUDA_VIRTUAL_SM(EF_CUDA_SM90)"
	.elftype	@"ET_EXEC"


//--------------------- .nv.info                  --------------------------
	.section	.nv.info,"",@"SHT_CUDA_INFO"
	.align	4


	//----- nvinfo : EIATTR_REGCOUNT
	.align		4
        /*0000*/ 	.byte	0x04, 0x2f
        /*0002*/ 	.short	(.L_3 - .L_2)
	.align		4
.L_2:
        /*0004*/ 	.word	index@(triton_poi_fused__native_batch_norm_legit_no_training_4)
        /*0008*/ 	.word	0x00000011


	//----- nvinfo : EIATTR_MIN_STACK_SIZE
	.align		4
.L_3:
        /*000c*/ 	.byte	0x04, 0x12
        /*000e*/ 	.short	(.L_5 - .L_4)
	.align		4
.L_4:
        /*0010*/ 	.word	index@(triton_poi_fused__native_batch_norm_legit_no_training_4)
        /*0014*/ 	.word	0x00000000


	//----- nvinfo : EIATTR_FRAME_SIZE
	.align		4
.L_5:
        /*0018*/ 	.byte	0x04, 0x11
        /*001a*/ 	.short	(.L_7 - .L_6)
	.align		4
.L_6:
        /*001c*/ 	.word	index@(triton_poi_fused__native_batch_norm_legit_no_training_4)
        /*0020*/ 	.word	0x00000000


	//----- nvinfo : EIATTR_MIN_STACK_SIZE
	.align		4
.L_7:
        /*0024*/ 	.byte	0x04, 0x12
        /*0026*/ 	.short	(.L_9 - .L_8)
	.align		4
.L_8:
        /*0028*/ 	.word	index@(triton_poi_fused__native_batch_norm_legit_no_training_4)
        /*002c*/ 	.word	0x00000000
.L_9:


//--------------------- .nv.info.triton_poi_fused__native_batch_norm_legit_no_training_4 --------------------------
	.section	.nv.info.triton_poi_fused__native_batch_norm_legit_no_training_4,"",@"SHT_CUDA_INFO"
	.sectionflags	@""
	.align	4


	//----- nvinfo : EIATTR_CUDA_API_VERSION
	.align		4
        /*0000*/ 	.byte	0x04, 0x37
        /*0002*/ 	.short	(.L_11 - .L_10)
.L_10:
        /*0004*/ 	.word	0x0000007c


	//----- nvinfo : EIATTR_KPARAM_INFO
	.align		4
.L_11:
        /*0008*/ 	.byte	0x04, 0x17
        /*000a*/ 	.short	(.L_13 - .L_12)
.L_12:
        /*000c*/ 	.word	0x00000000
        /*0010*/ 	.short	0x0006
        /*0012*/ 	.short	0x0030
        /*0014*/ 	.byte	0x00, 0xf0, 0x11, 0x00


	//----- nvinfo : EIATTR_KPARAM_INFO
	.align		4
.L_13:
        /*0018*/ 	.byte	0x04, 0x17
        /*001a*/ 	.short	(.L_15 - .L_14)
.L_14:
        /*001c*/ 	.word	0x00000000
        /*0020*/ 	.short	0x0005
        /*0022*/ 	.short	0x0028
        /*0024*/ 	.byte	0x00, 0xf4, 0x21, 0x00


	//----- nvinfo : EIATTR_KPARAM_INFO
	.align		4
.L_15:
        /*0028*/ 	.byte	0x04, 0x17
        /*002a*/ 	.short	(.L_17 - .L_16)
.L_16:
        /*002c*/ 	.word	0x00000000
        /*0030*/ 	.short	0x0004
        /*0032*/ 	.short	0x0020
        /*0034*/ 	.byte	0x00, 0xf4, 0x21, 0x00


	//----- nvinfo : EIATTR_KPARAM_INFO
	.align		4
.L_17:
        /*0038*/ 	.byte	0x04, 0x17
        /*003a*/ 	.short	(.L_19 - .L_18)
.L_18:
        /*003c*/ 	.word	0x00000000
        /*0040*/ 	.short	0x0003
        /*0042*/ 	.short	0x0018
        /*0044*/ 	.byte	0x00, 0xf4, 0x21, 0x00


	//----- nvinfo : EIATTR_KPARAM_INFO
	.align		4
.L_19:
        /*0048*/ 	.byte	0x04, 0x17
        /*004a*/ 	.short	(.L_21 - .L_20)
.L_20:
        /*004c*/ 	.word	0x00000000
        /*0050*/ 	.short	0x0002
        /*0052*/ 	.short	0x0010
        /*0054*/ 	.byte	0x00, 0xf4, 0x21, 0x00


	//----- nvinfo : EIATTR_KPARAM_INFO
	.align		4
.L_21:
        /*0058*/ 	.byte	0x04, 0x17
        /*005a*/ 	.short	(.L_23 - .L_22)
.L_22:
        /*005c*/ 	.word	0x00000000
        /*0060*/ 	.short	0x0001
        /*0062*/ 	.short	0x0008
        /*0064*/ 	.byte	0x00, 0xf4, 0x21, 0x00


	//----- nvinfo : EIATTR_KPARAM_INFO
	.align		4
.L_23:
        /*0068*/ 	.byte	0x04, 0x17
        /*006a*/ 	.short	(.L_25 - .L_24)
.L_24:
        /*006c*/ 	.word	0x00000000
        /*0070*/ 	.short	0x0000
        /*0072*/ 	.short	0x0000
        /*0074*/ 	.byte	0x00, 0xf4, 0x21, 0x00


	//----- nvinfo : EIATTR_SPARSE_MMA_MASK
	.align		4
.L_25:
        /*0078*/ 	.byte	0x03, 0x50
        /*007a*/ 	.short	0x0000


	//----- nvinfo : EIATTR_MAXREG_COUNT
	.align		4
        /*007c*/ 	.byte	0x03, 0x1b
        /*007e*/ 	.short	0x00ff


	//----- nvinfo : EIATTR_EXIT_INSTR_OFFSETS
	.align		4
        /*0080*/ 	.byte	0x04, 0x1c
        /*0082*/ 	.short	(.L_27 - .L_26)


	//   ....[0]....
.L_26:
        /*0084*/ 	.word	0x00000310


	//----- nvinfo : EIATTR_REQNTID
	.align		4
.L_27:
        /*0088*/ 	.byte	0x04, 0x10
        /*008a*/ 	.short	(.L_29 - .L_28)
.L_28:
        /*008c*/ 	.word	0x00000080
        /*0090*/ 	.word	0x00000001
        /*0094*/ 	.word	0x00000001


	//----- nvinfo : EIATTR_CBANK_PARAM_SIZE
	.align		4
.L_29:
        /*0098*/ 	.byte	0x03, 0x19
        /*009a*/ 	.short	0x0034


	//----- nvinfo : EIATTR_PARAM_CBANK
	.align		4
        /*009c*/ 	.byte	0x04, 0x0a
        /*009e*/ 	.short	(.L_31 - .L_30)
	.align		4
.L_30:
        /*00a0*/ 	.word	index@(.nv.constant0.triton_poi_fused__native_batch_norm_legit_no_training_4)
        /*00a4*/ 	.short	0x0210
        /*00a6*/ 	.short	0x0034


	//----- nvinfo : EIATTR_SW_WAR
	.align		4
.L_31:
        /*00a8*/ 	.byte	0x04, 0x36
        /*00aa*/ 	.short	(.L_33 - .L_32)
.L_32:
        /*00ac*/ 	.word	0x00000008
.L_33:


//--------------------- .nv.callgraph             --------------------------
	.section	.nv.callgraph,"",@"SHT_CUDA_CALLGRAPH"
	.align	4
	.sectionentsize	8
	.align		4
        /*0000*/ 	.word	0x00000000
	.align		4
        /*0004*/ 	.word	0xffffffff
	.align		4
        /*0008*/ 	.word	0x00000000
	.align		4
        /*000c*/ 	.word	0xfffffffe
	.align		4
        /*0010*/ 	.word	0x00000000
	.align		4
        /*0014*/ 	.word	0xfffffffd
	.align		4
        /*0018*/ 	.word	0x00000000
	.align		4
        /*001c*/ 	.word	0xfffffffc


//--------------------- .nv.constant4             --------------------------
	.section	.nv.constant4,"a",@progbits
	.align	8
	.align		8
.nv.constant4:
        /*0000*/ 	.dword	_$_str
	.align		8
        /*0008*/ 	.dword	_$_str_$_2


//--------------------- .text.triton_poi_fused__native_batch_norm_legit_no_training_4 --------------------------
	.section	.text.triton_poi_fused__native_batch_norm_legit_no_training_4,"ax",@progbits
	.align	128
        .global         triton_poi_fused__native_batch_norm_legit_no_training_4
        .type           triton_poi_fused__native_batch_norm_legit_no_training_4,@function
        .size           triton_poi_fused__native_batch_norm_legit_no_training_4,(.L_x_1 - triton_poi_fused__native_batch_norm_legit_no_training_4)
        .other          triton_poi_fused__native_batch_norm_legit_no_training_4,@"STO_CUDA_ENTRY STV_DEFAULT"
triton_poi_fused__native_batch_norm_legit_no_training_4:
.text.triton_poi_fused__native_batch_norm_legit_no_training_4:
[----:B------:R-:W-:Y:S01]  /*0000*/  LDC R1, c[0x0][0x28] ;  /* 0x00000a00ff017b82 */ /* 0x000fe20000000800 */
[----:B------:R-:W1:Y:S07]  /*0010*/  S2R R0, SR_TID.X ;  /* 0x0000000000007919 */ /* 0x000e6e0000002100 */
[----:B------:R-:W2:Y:S01]  /*0020*/  LDC.64 R6, c[0x0][0x220] ;  /* 0x00008800ff067b82 */ /* 0x000ea20000000a00 */
[----:B------:R-:W-:Y:S01]  /*0030*/  ULDC.64 UR4, c[0x0][0x208] ;  /* 0x0000820000047ab9 */ /* 0x000fe20000000a00 */
[----:B------:R-:W3:Y:S06]  /*0040*/  S2R R5, SR_CTAID.X ;  /* 0x0000000000057919 */ /* 0x000eec0000002500 */
[----:B------:R-:W4:Y:S08]  /*0050*/  LDC.64 R8, c[0x0][0x228] ;  /* 0x00008a00ff087b82 */ /* 0x000f300000000a00 */
[----:B------:R-:W5:Y:S01]  /*0060*/  LDC.64 R10, c[0x0][0x230] ;  /* 0x00008c00ff0a7b82 */ /* 0x000f620000000a00 */
[----:B-1----:R-:W-:-:S02]  /*0070*/  SHF.L.U32 R0, R0, 0x1, RZ ;  /* 0x0000000100007819 */ /* 0x002fc400000006ff */
[----:B---3--:R-:W-:Y:S02]  /*0080*/  SHF.R.S32.HI R3, RZ, 0x17, R5 ;  /* 0x00000017ff037819 */ /* 0x008fe40000011405 */
[----:B------:R-:W-:Y:S02]  /*0090*/  LOP3.LUT R0, R0, 0xfe, RZ, 0xc0, !PT ;  /* 0x000000fe00007812 */ /* 0x000fe400078ec0ff */
[----:B------:R-:W-:Y:S02]  /*00a0*/  SGXT R3, R3, 0x1 ;  /* 0x000000010303781a */ /* 0x000fe40000000200 */
[----:B------:R-:W-:Y:S02]  /*00b0*/  LEA R0, R5, R0, 0x8 ;  /* 0x0000000005007211 */ /* 0x000fe400078e40ff */
[----:B------:R-:W1:Y:S02]  /*00c0*/  LDC.64 R4, c[0x0][0x218] ;  /* 0x00008600ff047b82 */ /* 0x000e640000000a00 */
[----:B------:R-:W-:-:S04]  /*00d0*/  LEA.HI R3, R3, R0, RZ, 0xa ;  /* 0x0000000003037211 */ /* 0x000fc800078f50ff */
[----:B------:R-:W-:-:S04]  /*00e0*/  SHF.R.S32.HI R3, RZ, 0xa, R3 ;  /* 0x0000000aff037819 */ /* 0x000fc80000011403 */
[----:B------:R-:W-:-:S04]  /*00f0*/  LEA.HI R2, R3, R3, RZ, 0x3 ;  /* 0x0000000303027211 */ /* 0x000fc800078f18ff */
[----:B------:R-:W-:-:S04]  /*0100*/  LOP3.LUT R2, R2, 0xfffffff8, RZ, 0xc0, !PT ;  /* 0xfffffff802027812 */ /* 0x000fc800078ec0ff */
[----:B------:R-:W-:Y:S02]  /*0110*/  IADD3 R13, R3, -R2, RZ ;  /* 0x80000002030d7210 */ /* 0x000fe40007ffe0ff */
[----:B------:R-:W3:Y:S03]  /*0120*/  LDC.64 R2, c[0x0][0x210] ;  /* 0x00008400ff027b82 */ /* 0x000ee60000000a00 */
[----:B--2---:R-:W-:-:S06]  /*0130*/  IMAD.WIDE R6, R13, 0x4, R6 ;  /* 0x000000040d067825 */ /* 0x004fcc00078e0206 */
[----:B------:R-:W2:Y:S01]  /*0140*/  LDG.E.EL R6, desc[UR4][R6.64] ;  /* 0x0000000406067981 */ /* 0x000ea2000c2e1900 */
[----:B-1----:R-:W-:-:S05]  /*0150*/  IMAD.WIDE R4, R13, 0x4, R4 ;  /* 0x000000040d047825 */ /* 0x002fca00078e0204 */
[----:B------:R1:W2:Y:S01]  /*0160*/  LDG.E.EL R12, desc[UR4][R4.64] ;  /* 0x00000004040c7981 */ /* 0x0002a2000c2e1900 */
[----:B---3--:R-:W-:Y:S01]  /*0170*/  IMAD.WIDE R2, R0, 0x4, R2 ;  /* 0x0000000400027825 */ /* 0x008fe200078e0202 */
[----:B------:R-:W-:Y:S01]  /*0180*/  HFMA2.MMA R14, -RZ, RZ, 1.625, 0 ;  /* 0x3e800000ff0e7435 */ /* 0x000fe200000001ff */
[----:B-1----:R-:W1:Y:S04]  /*0190*/  LDC.64 R4, c[0x0][0x238] ;  /* 0x00008e00ff047b82 */ /* 0x002e680000000a00 */
[----:B------:R-:W3:Y:S01]  /*01a0*/  LDG.E.64 R2, desc[UR4][R2.64] ;  /* 0x0000000402027981 */ /* 0x000ee2000c1e1b00 */
[----:B----4-:R-:W-:-:S04]  /*01b0*/  IMAD.WIDE R8, R13, 0x4, R8 ;  /* 0x000000040d087825 */ /* 0x010fc800078e0208 */
[----:B-----5:R-:W-:Y:S02]  /*01c0*/  IMAD.WIDE R10, R13, 0x4, R10 ;  /* 0x000000040d0a7825 */ /* 0x020fe400078e020a */
[----:B------:R-:W4:Y:S04]  /*01d0*/  LDG.E.EL R8, desc[UR4][R8.64] ;  /* 0x0000000408087981 */ /* 0x000f28000c2e1900 */
[----:B------:R-:W4:Y:S01]  /*01e0*/  LDG.E.EL R11, desc[UR4][R10.64] ;  /* 0x000000040a0b7981 */ /* 0x000f22000c2e1900 */
[----:B-1----:R-:W-:-:S04]  /*01f0*/  IMAD.WIDE R4, R0, 0x4, R4 ;  /* 0x0000000400047825 */ /* 0x002fc800078e0204 */
[----:B--2---:R-:W-:-:S04]  /*0200*/  FADD R6, R6, 9.9999997473787516356e-06 ;  /* 0x3727c5ac06067421 */ /* 0x004fc80000000000 */
[----:B------:R-:W1:Y:S02]  /*0210*/  MUFU.SQRT R7, R6 ;  /* 0x0000000600077308 */ /* 0x000e640000002000 */
[C---:B-1----:R-:W-:Y:S02]  /*0220*/  FSETP.GT.AND P0, PT, R7.reuse, 8.50705917302346158658e+37, PT ;  /* 0x7e8000000700780b */ /* 0x042fe40003f04000 */
[----:B------:R-:W-:-:S11]  /*0230*/  FSETP.GEU.AND P1, PT, R7, 1.175494350822287508e-38, PT ;  /* 0x008000000700780b */ /* 0x000fd60003f2e000 */
[----:B------:R-:W-:-:S04]  /*0240*/  @P0 FMUL R7, R7, 0.25 ;  /* 0x3e80000007070820 */ /* 0x000fc80000400000 */
[----:B------:R-:W-:-:S06]  /*0250*/  @!P1 FMUL R7, R7, 16777216 ;  /* 0x4b80000007079820 */ /* 0x000fcc0000400000 */
[----:B------:R-:W1:Y:S01]  /*0260*/  MUFU.RCP R7, R7 ;  /* 0x0000000700077308 */ /* 0x000e620000001000 */
[----:B------:R-:W-:Y:S01]  /*0270*/  FSEL R14, R14, 1, P0 ;  /* 0x3f8000000e0e7808 */ /* 0x000fe20000000000 */
[----:B---3--:R-:W-:-:S04]  /*0280*/  FADD R2, R2, -R12 ;  /* 0x8000000c02027221 */ /* 0x008fc80000000000 */
[----:B------:R-:W-:Y:S01]  /*0290*/  @!P1 FMUL R14, R14, 16777216 ;  /* 0x4b8000000e0e9820 */ /* 0x000fe20000400000 */
[----:B------:R-:W-:-:S03]  /*02a0*/  FADD R3, R3, -R12 ;  /* 0x8000000c03037221 */ /* 0x000fc60000000000 */
[----:B-1----:R-:W-:-:S04]  /*02b0*/  FMUL R14, R7, R14 ;  /* 0x0000000e070e7220 */ /* 0x002fc80000400000 */
[-C--:B------:R-:W-:Y:S01]  /*02c0*/  FMUL R2, R2, R14.reuse ;  /* 0x0000000e02027220 */ /* 0x080fe20000400000 */
[----:B------:R-:W-:-:S03]  /*02d0*/  FMUL R14, R3, R14 ;  /* 0x0000000e030e7220 */ /* 0x000fc60000400000 */
[C-C-:B----4-:R-:W-:Y:S01]  /*02e0*/  FFMA R2, R8.reuse, R2, R11.reuse ;  /* 0x0000000208027223 */ /* 0x150fe2000000000b */
[----:B------:R-:W-:-:S05]  /*02f0*/  FFMA R3, R8, R14, R11 ;  /* 0x0000000e08037223 */ /* 0x000fca000000000b */
[----:B------:R-:W-:Y:S01]  /*0300*/  STG.E.64 desc[UR4][R4.64], R2 ;  /* 0x0000000204007986 */ /* 0x000fe2000c101b04 */
[----:B------:R-:W-:Y:S05]  /*0310*/  EXIT ;  /* 0x000000000000794d */ /* 0x000fea0003800000 */
.L_x_0:
[----:B------:R-:W-:-:S00]  /*0320*/  BRA `(.L_x_0) ;  /* 0xfffffffc00fc7947 */ /* 0x000fc0000383ffff */
[----:B------:R-:W-:-:S00]  /*0330*/  NOP ;  /* 0x0000000000007918 */ /* 0x000fc00000000000 */
        /* <DEDUP_REMOVED lines=12> */
.L_x_1:


//--------------------- .nv.global.init           --------------------------
	.section	.nv.global.init,"aw",@progbits
.nv.global.init:
	.type		_$_str,@object
	.size		_$_str,(_$_str_$_2 - _$_str)
_$_str:
        /*0000*/ 	.byte	0x5f, 0x5f, 0x43, 0x55, 0x44, 0x41, 0x5f, 0x46, 0x54, 0x5a, 0x00
	.type		_$_str_$_2,@object
	.size		_$_str_$_2,(.L_1 - _$_str_$_2)
_$_str_$_2:
        /*000b*/ 	.byte	0x5f, 0x5f, 0x43, 0x55, 0x44, 0x41, 0x5f, 0x50, 0x52, 0x45, 0x43, 0x5f, 0x53, 0x51, 0x52, 0x54
        /*001b*/ 	.byte	0x00
.L_1:


//--------------------- .nv.constant0.triton_poi_fused__native_batch_norm_legit_no_training_4 --------------------------
	.section	.nv.constant0.triton_poi_fused__native_batch_norm_legit_no_training_4,"a",@progbits
	.sectionflags	@""
	.align	4
.nv.constant0.triton_poi_fused__native_batch_norm_legit_no_training_4:
	.zero		580
